//
// Generated by NVIDIA NVVM Compiler
//
// Compiler Build ID: CL-36424714
// Cuda compilation tools, release 13.0, V13.0.88
// Based on NVVM 20.0.0
//

.version 9.0
.target sm_100
.address_size 64

	// .globl	_Z6mandelPh

.visible .entry _Z6mandelPh(
	.param .u64 .ptr .align 1 _Z6mandelPh_param_0
)
{
	.reg .pred 	%p<4>;
	.reg .b16 	%rs<3>;
	.reg .b32 	%r<9>;
	.reg .b32 	%f<18>;
	.reg .b64 	%rd<5>;

	ld.param.u64 	%rd1, [_Z6mandelPh_param_0];
	mov.u32 	%r1, %ctaid.x;
	cvt.rn.f32.u32 	%f8, %r1;
	fma.rn.f32 	%f1, %f8, 0fBB99999A, 0f3F99999A;
	mov.u32 	%r2, %tid.x;
	cvt.rn.f32.u32 	%f9, %r2;
	fma.rn.f32 	%f2, %f9, 0f3BCCCCCD, 0fC0000000;
	mov.f32 	%f16, 0f00000000;
	mov.b32 	%r8, 1;
	mov.f32 	%f17, %f16;
$L__BB0_1:
	mul.f32 	%f10, %f16, %f16;
	mul.f32 	%f11, %f17, %f17;
	fma.rn.f32 	%f12, %f17, %f16, %f1;
	fma.rn.f32 	%f17, %f17, %f16, %f12;
	sub.f32 	%f13, %f10, %f11;
	add.f32 	%f16, %f2, %f13;
	add.s32 	%r4, %r8, 1;
	add.f32 	%f14, %f11, %f10;
	setp.lt.u32 	%p1, %r8, 511;
	setp.lt.f32 	%p2, %f14, 0f40800000;
	and.pred  	%p3, %p1, %p2;
	mov.u32 	%r8, %r4;
	@%p3 bra 	$L__BB0_1;
	cvta.to.global.u64 	%rd2, %rd1;
	cvt.u16.u32 	%rs1, %r4;
	shl.b16 	%rs2, %rs1, 5;
	shl.b32 	%r6, %r1, 9;
	add.s32 	%r7, %r6, %r2;
	cvt.u64.u32 	%rd3, %r7;
	add.s64 	%rd4, %rd2, %rd3;
	st.global.u8 	[%rd4], %rs2;
	ret;

}


// ===== COMPILED SASS (sm_100) =====

	.target	sm_100

	.elftype	@"ET_EXEC"


//--------------------- .note.nv.tkinfo           --------------------------
	.section	.note.nv.tkinfo,"",@"SHT_NOTE"
	.sectionflags	@"SHF_NOTE_NV_TKINFO"
	.tkinfo
        /*0018*/ 	.word	0x00000002
        /*0030*/ 	.string	""
        /*0030*/ 	.string	"ptxas"
        /*0030*/ 	.string	"Cuda compilation tools, release 13.0, V13.0.88"
        /*0030*/ 	.string	"Build cuda_13.0.r13.0/compiler.36424714_0"
        /*0030*/ 	.string	"-arch sm_100 -m 64 "



//--------------------- .note.nv.cuinfo           --------------------------
	.section	.note.nv.cuinfo,"",@"SHT_NOTE"
	.sectionflags	@"SHF_NOTE_NV_CUINFO"
        /*0018*/ 	.short	0x0002
        /*001a*/ 	.short	0x0064
        /*001c*/ 	.short	0x0082
	.zero		2


//--------------------- .nv.info                  --------------------------
	.section	.nv.info,"",@"SHT_CUDA_INFO"
	.align	4


	//----- nvinfo : EIATTR_REGCOUNT
	.align		4
        /*0000*/ 	.byte	0x04, 0x2f
        /*0002*/ 	.short	(.L_1 - .L_0)
	.align		4
.L_0:
        /*0004*/ 	.word	index@(_Z6mandelPh)
        /*0008*/ 	.word	0x0000000d


	//----- nvinfo : EIATTR_FRAME_SIZE
	.align		4
.L_1:
        /*000c*/ 	.byte	0x04, 0x11
        /*000e*/ 	.short	(.L_3 - .L_2)
	.align		4
.L_2:
        /*0010*/ 	.word	index@(_Z6mandelPh)
        /*0014*/ 	.word	0x00000000


	//----- nvinfo : EIATTR_MIN_STACK_SIZE
	.align		4
.L_3:
        /*0018*/ 	.byte	0x04, 0x12
        /*001a*/ 	.short	(.L_5 - .L_4)
	.align		4
.L_4:
        /*001c*/ 	.word	index@(_Z6mandelPh)
        /*0020*/ 	.word	0x00000000
.L_5:


//--------------------- .nv.compat                --------------------------
	.section	.nv.compat,"",@"SHT_CUDA_COMPAT_INFO"
	.align	4
        /*0000*/ 	.byte	0x02, 0x09, 0x00, 0x00, 0x02, 0x02, 0x01, 0x00, 0x02, 0x05, 0x05, 0x00, 0x03, 0x07, 0x01, 0x01
        /*0010*/ 	.byte	0x02, 0x03, 0x00, 0x00, 0x02, 0x06, 0x01, 0x00, 0x04, 0x0b, 0x08, 0x00, 0x01, 0x00, 0x00, 0x00
        /*0020*/ 	.byte	0x00, 0x00, 0x00, 0x00


//--------------------- .nv.info._Z6mandelPh      --------------------------
	.section	.nv.info._Z6mandelPh,"",@"SHT_CUDA_INFO"
	.sectionflags	@""
	.align	4


	//----- nvinfo : EIATTR_CUDA_API_VERSION
	.align		4
        /*0000*/ 	.byte	0x04, 0x37
        /*0002*/ 	.short	(.L_7 - .L_6)
.L_6:
        /*0004*/ 	.word	0x00000082


	//----- nvinfo : EIATTR_KPARAM_INFO
	.align		4
.L_7:
        /*0008*/ 	.byte	0x04, 0x17
        /*000a*/ 	.short	(.L_9 - .L_8)
.L_8:
        /*000c*/ 	.word	0x00000000
        /*0010*/ 	.short	0x0000
        /*0012*/ 	.short	0x0000
        /*0014*/ 	.byte	0x00, 0xf5, 0x21, 0x00


	//----- nvinfo : EIATTR_SPARSE_MMA_MASK
	.align		4
.L_9:
        /*0018*/ 	.byte	0x03, 0x50
        /*001a*/ 	.short	0x0000


	//----- nvinfo : EIATTR_MAXREG_COUNT
	.align		4
        /*001c*/ 	.byte	0x03, 0x1b
        /*001e*/ 	.short	0x00ff


	//----- nvinfo : EIATTR_MERCURY_ISA_VERSION
	.align		4
        /*0020*/ 	.byte	0x03, 0x5f
        /*0022*/ 	.short	0x0101


	//----- nvinfo : EIATTR_VRC_CTA_INIT_COUNT
	.align		4
        /*0024*/ 	.byte	0x02, 0x4a
	.zero		1
	.zero		1


	//----- nvinfo : EIATTR_EXIT_INSTR_OFFSETS
	.align		4
        /*0028*/ 	.byte	0x04, 0x1c
        /*002a*/ 	.short	(.L_11 - .L_10)


	//   ....[0]....
.L_10:
        /*002c*/ 	.word	0x00000210


	//----- nvinfo : EIATTR_CRS_STACK_SIZE
	.align		4
.L_11:
        /*0030*/ 	.byte	0x04, 0x1e
        /*0032*/ 	.short	(.L_13 - .L_12)
.L_12:
        /*0034*/ 	.word	0x00000000


	//----- nvinfo : EIATTR_CBANK_PARAM_SIZE
	.align		4
.L_13:
        /*0038*/ 	.byte	0x03, 0x19
        /*003a*/ 	.short	0x0008


	//----- nvinfo : EIATTR_PARAM_CBANK
	.align		4
        /*003c*/ 	.byte	0x04, 0x0a
        /*003e*/ 	.short	(.L_15 - .L_14)
	.align		4
.L_14:
        /*0040*/ 	.word	index@(.nv.constant0._Z6mandelPh)
        /*0044*/ 	.short	0x0380
        /*0046*/ 	.short	0x0008


	//----- nvinfo : EIATTR_SW_WAR
	.align		4
.L_15:
        /*0048*/ 	.byte	0x04, 0x36
        /*004a*/ 	.short	(.L_17 - .L_16)
.L_16:
        /*004c*/ 	.word	0x00000008
.L_17:


//--------------------- .nv.callgraph             --------------------------
	.section	.nv.callgraph,"",@"SHT_CUDA_CALLGRAPH"
	.align	4
	.sectionentsize	8
	.align		4
        /*0000*/ 	.word	0x00000000
	.align		4
        /*0004*/ 	.word	0xffffffff
	.align		4
        /*0008*/ 	.word	0x00000000
	.align		4
        /*000c*/ 	.word	0xfffffffe
	.align		4
        /*0010*/ 	.word	0x00000000
	.align		4
        /*0014*/ 	.word	0xfffffffd
	.align		4
        /*0018*/ 	.word	0x00000000
	.align		4
        /*001c*/ 	.word	0xfffffffc


//--------------------- .text._Z6mandelPh         --------------------------
	.section	.text._Z6mandelPh,"ax",@progbits
	.align	128
        .global         _Z6mandelPh
        .type           _Z6mandelPh,@function
        .size           _Z6mandelPh,(.L_x_3 - _Z6mandelPh)
        .other          _Z6mandelPh,@"STO_CUDA_ENTRY STV_DEFAULT"
_Z6mandelPh:
.text._Z6mandelPh:
[----:B------:R-:W-:Y:S01]  /*0000*/  LDC R1, c[0x0][0x37c] ;  /* 0x0000df00ff017b82 */ /* 0x000fe20000000800 */
[----:B------:R-:W0:Y:S01]  /*0010*/  S2R R9, SR_TID.X ;  /* 0x0000000000097919 */ /* 0x000e220000002100 */
[----:B------:R-:W-:Y:S02]  /*0020*/  HFMA2 R3, -RZ, RZ, 0.94970703125, -0.002735137939453125 ;  /* 0x3b99999aff037431 */ /* 0x000fe400000001ff */
[----:B------:R-:W-:Y:S01]  /*0030*/  IMAD.MOV.U32 R5, RZ, RZ, 0x3bcccccd ;  /* 0x3bcccccdff057424 */ /* 0x000fe200078e00ff */
[----:B------:R-:W-:Y:S01]  /*0040*/  BSSY.RECONVERGENT B0, `(.L_x_0) ;  /* 0x0000016000007945 */ /* 0x000fe20003800200 */
[----:B------:R-:W1:Y:S01]  /*0050*/  S2R R8, SR_CTAID.X ;  /* 0x0000000000087919 */ /* 0x000e620000002500 */
[----:B------:R-:W-:Y:S01]  /*0060*/  IMAD.MOV.U32 R4, RZ, RZ, 0x1 ;  /* 0x00000001ff047424 */ /* 0x000fe200078e00ff */
[----:B------:R-:W2:Y:S01]  /*0070*/  LDCU.64 UR4, c[0x0][0x358] ;  /* 0x00006b00ff0477ac */ /* 0x000ea20008000a00 */
[----:B0-----:R-:W-:Y:S02]  /*0080*/  I2FP.F32.U32 R2, R9 ;  /* 0x0000000900027245 */ /* 0x001fe40000201000 */
[----:B-1----:R-:W-:-:S03]  /*0090*/  I2FP.F32.U32 R0, R8 ;  /* 0x0000000800007245 */ /* 0x002fc60000201000 */
[----:B------:R-:W-:Y:S01]  /*00a0*/  FFMA R2, R2, R5, -2 ;  /* 0xc000000002027423 */ /* 0x000fe20000000005 */
[----:B------:R-:W-:Y:S02]  /*00b0*/  HFMA2 R5, -RZ, RZ, 0, 0 ;  /* 0x00000000ff057431 */ /* 0x000fe400000001ff */
[----:B------:R-:W-:Y:S01]  /*00c0*/  FFMA R0, R0, -R3, 1.2000000476837158203 ;  /* 0x3f99999a00007423 */ /* 0x000fe20000000803 */
[----:B--2---:R-:W-:-:S07]  /*00d0*/  MOV R3, RZ ;  /* 0x000000ff00037202 */ /* 0x004fce0000000f00 */
.L_x_1:
[----:B------:R-:W-:Y:S01]  /*00e0*/  FMUL R6, R5, R5 ;  /* 0x0000000505067220 */ /* 0x000fe20000400000 */
[----:B------:R-:W-:-:S03]  /*00f0*/  ISETP.LT.U32.AND P1, PT, R4, 0x1ff, PT ;  /* 0x000001ff0400780c */ /* 0x000fc60003f21070 */
[CCC-:B------:R-:W-:Y:S01]  /*0100*/  FFMA R10, R3.reuse, R3.reuse, R6.reuse ;  /* 0x00000003030a7223 */ /* 0x1c0fe20000000006 */
[-C--:B------:R-:W-:Y:S01]  /*0110*/  FFMA R7, R3, R3.reuse, -R6 ;  /* 0x0000000303077223 */ /* 0x080fe20000000806 */
[----:B------:R-:W-:Y:S02]  /*0120*/  VIADD R6, R4, 0x1 ;  /* 0x0000000104067836 */ /* 0x000fe40000000000 */
[CC--:B------:R-:W-:Y:S01]  /*0130*/  FFMA R4, R5.reuse, R3.reuse, R0 ;  /* 0x0000000305047223 */ /* 0x0c0fe20000000000 */
[----:B------:R-:W-:Y:S01]  /*0140*/  FSETP.GEU.AND P0, PT, R10, 4, PT ;  /* 0x408000000a00780b */ /* 0x000fe20003f0e000 */
[----:B------:R-:W-:Y:S02]  /*0150*/  FADD R7, R2, R7 ;  /* 0x0000000702077221 */ /* 0x000fe40000000000 */
[----:B------:R-:W-:Y:S01]  /*0160*/  FFMA R5, R5, R3, R4 ;  /* 0x0000000305057223 */ /* 0x000fe20000000004 */
[----:B------:R-:W-:Y:S02]  /*0170*/  MOV R4, R6 ;  /* 0x0000000600047202 */ /* 0x000fe40000000f00 */
[----:B------:R-:W-:-:S07]  /*0180*/  MOV R3, R7 ;  /* 0x0000000700037202 */ /* 0x000fce0000000f00 */
[----:B------:R-:W-:Y:S05]  /*0190*/  @!P0 BRA P1, `(.L_x_1) ;  /* 0xfffffffc00d08947 */ /* 0x000fea000083ffff */
[----:B------:R-:W-:Y:S05]  /*01a0*/  BSYNC.RECONVERGENT B0 ;  /* 0x0000000000007941 */ /* 0x000fea0003800200 */
.L_x_0:
[----:B------:R-:W0:Y:S01]  /*01b0*/  LDCU.64 UR6, c[0x0][0x380] ;  /* 0x00007000ff0677ac */ /* 0x000e220008000a00 */
[----:B------:R-:W-:Y:S01]  /*01c0*/  IMAD R2, R8, 0x200, R9 ;  /* 0x0000020008027824 */ /* 0x000fe200078e0209 */
[----:B------:R-:W-:-:S04]  /*01d0*/  SHF.L.U32 R5, R6, 0x5, RZ ;  /* 0x0000000506057819 */ /* 0x000fc800000006ff */
[----:B0-----:R-:W-:-:S04]  /*01e0*/  IADD3 R2, P0, PT, R2, UR6, RZ ;  /* 0x0000000602027c10 */ /* 0x001fc8000ff1e0ff */
[----:B------:R-:W-:-:S05]  /*01f0*/  IADD3.X R3, PT, PT, RZ, UR7, RZ, P0, !PT ;  /* 0x00000007ff037c10 */ /* 0x000fca00087fe4ff */
[----:B------:R-:W-:Y:S01]  /*0200*/  STG.E.U8 desc[UR4][R2.64], R5 ;  /* 0x0000000502007986 */ /* 0x000fe2000c101104 */
[----:B------:R-:W-:Y:S05]  /*0210*/  EXIT ;  /* 0x000000000000794d */ /* 0x000fea0003800000 */
.L_x_2:
[----:B------:R-:W-:-:S00]  /*0220*/  BRA `(.L_x_2) ;  /* 0xfffffffc00fc7947 */ /* 0x000fc0000383ffff */
[----:B------:R-:W-:-:S00]  /*0230*/  NOP ;  /* 0x0000000000007918 */ /* 0x000fc00000000000 */
        /* <DEDUP_REMOVED lines=12> */
.L_x_3:


//--------------------- .nv.shared.reserved.0     --------------------------
	.section	.nv.shared.reserved.0,"aw",@nobits
	.weak		__nv_reservedSMEM_offset_0_alias
	.size		__nv_reservedSMEM_offset_0_alias, 0, 64
	.other		__nv_reservedSMEM_offset_0_alias,@"STO_CUDA_RESERVED_SHARED STV_DEFAULT"
__nv_reservedSMEM_offset_0_alias:
	.zero		0
	.zero		64


//--------------------- .nv.constant0._Z6mandelPh --------------------------
	.section	.nv.constant0._Z6mandelPh,"a",@progbits
	.sectionflags	@""
	.align	4
.nv.constant0._Z6mandelPh:
	.zero		904


//--------------------- SYMBOLS --------------------------

	.type		.nv.reservedSmem.offset0,@object
	.size		.nv.reservedSmem.offset0,0x4
